//
// Generated by NVIDIA NVVM Compiler
//
// Compiler Build ID: CL-36424714
// Cuda compilation tools, release 13.0, V13.0.88
// Based on NVVM 20.0.0
//

.version 9.0
.target sm_100
.address_size 64

	// .globl	_Z12sgemv_kernelciifPfS_S_f

.visible .entry _Z12sgemv_kernelciifPfS_S_f(
	.param .u8 _Z12sgemv_kernelciifPfS_S_f_param_0,
	.param .u32 _Z12sgemv_kernelciifPfS_S_f_param_1,
	.param .u32 _Z12sgemv_kernelciifPfS_S_f_param_2,
	.param .f32 _Z12sgemv_kernelciifPfS_S_f_param_3,
	.param .u64 .ptr .align 1 _Z12sgemv_kernelciifPfS_S_f_param_4,
	.param .u64 .ptr .align 1 _Z12sgemv_kernelciifPfS_S_f_param_5,
	.param .u64 .ptr .align 1 _Z12sgemv_kernelciifPfS_S_f_param_6,
	.param .f32 _Z12sgemv_kernelciifPfS_S_f_param_7
)
{
	.reg .pred 	%p<12>;
	.reg .b16 	%rs<3>;
	.reg .b32 	%r<40>;
	.reg .b32 	%f<117>;
	.reg .b64 	%rd<31>;

	ld.param.s8 	%rs1, [_Z12sgemv_kernelciifPfS_S_f_param_0];
	ld.param.u32 	%r24, [_Z12sgemv_kernelciifPfS_S_f_param_1];
	ld.param.u32 	%r25, [_Z12sgemv_kernelciifPfS_S_f_param_2];
	ld.param.f32 	%f14, [_Z12sgemv_kernelciifPfS_S_f_param_3];
	ld.param.u64 	%rd11, [_Z12sgemv_kernelciifPfS_S_f_param_4];
	ld.param.u64 	%rd12, [_Z12sgemv_kernelciifPfS_S_f_param_5];
	ld.param.u64 	%rd10, [_Z12sgemv_kernelciifPfS_S_f_param_6];
	ld.param.f32 	%f15, [_Z12sgemv_kernelciifPfS_S_f_param_7];
	cvta.to.global.u64 	%rd1, %rd12;
	cvta.to.global.u64 	%rd2, %rd11;
	and.b16  	%rs2, %rs1, -33;
	setp.eq.s16 	%p1, %rs2, 78;
	selp.b32 	%r26, %r24, %r25, %p1;
	selp.b32 	%r1, %r25, %r24, %p1;
	mov.u32 	%r27, %ctaid.x;
	shl.b32 	%r28, %r27, 4;
	mov.u32 	%r29, %tid.x;
	add.s32 	%r2, %r28, %r29;
	setp.ge.s32 	%p2, %r2, %r26;
	@%p2 bra 	$L__BB0_15;
	setp.lt.s32 	%p3, %r1, 1;
	mov.f32 	%f116, 0f00000000;
	@%p3 bra 	$L__BB0_14;
	mul.lo.s32 	%r3, %r1, %r2;
	and.b32  	%r4, %r1, 15;
	setp.lt.u32 	%p4, %r1, 16;
	mov.f32 	%f116, 0f00000000;
	mov.b32 	%r36, 0;
	@%p4 bra 	$L__BB0_5;
	and.b32  	%r36, %r1, 2147483632;
	neg.s32 	%r34, %r36;
	add.s64 	%rd3, %rd2, 32;
	add.s64 	%rd29, %rd1, 32;
	mov.f32 	%f116, 0f00000000;
	mov.u32 	%r33, %r3;
$L__BB0_4:
	.pragma "nounroll";
	mul.wide.s32 	%rd13, %r33, 4;
	add.s64 	%rd14, %rd3, %rd13;
	ld.global.f32 	%f20, [%rd14+-32];
	ld.global.f32 	%f21, [%rd29+-32];
	fma.rn.f32 	%f22, %f20, %f21, %f116;
	ld.global.f32 	%f23, [%rd14+-28];
	ld.global.f32 	%f24, [%rd29+-28];
	fma.rn.f32 	%f25, %f23, %f24, %f22;
	ld.global.f32 	%f26, [%rd14+-24];
	ld.global.f32 	%f27, [%rd29+-24];
	fma.rn.f32 	%f28, %f26, %f27, %f25;
	ld.global.f32 	%f29, [%rd14+-20];
	ld.global.f32 	%f30, [%rd29+-20];
	fma.rn.f32 	%f31, %f29, %f30, %f28;
	ld.global.f32 	%f32, [%rd14+-16];
	ld.global.f32 	%f33, [%rd29+-16];
	fma.rn.f32 	%f34, %f32, %f33, %f31;
	ld.global.f32 	%f35, [%rd14+-12];
	ld.global.f32 	%f36, [%rd29+-12];
	fma.rn.f32 	%f37, %f35, %f36, %f34;
	ld.global.f32 	%f38, [%rd14+-8];
	ld.global.f32 	%f39, [%rd29+-8];
	fma.rn.f32 	%f40, %f38, %f39, %f37;
	ld.global.f32 	%f41, [%rd14+-4];
	ld.global.f32 	%f42, [%rd29+-4];
	fma.rn.f32 	%f43, %f41, %f42, %f40;
	ld.global.f32 	%f44, [%rd14];
	ld.global.f32 	%f45, [%rd29];
	fma.rn.f32 	%f46, %f44, %f45, %f43;
	ld.global.f32 	%f47, [%rd14+4];
	ld.global.f32 	%f48, [%rd29+4];
	fma.rn.f32 	%f49, %f47, %f48, %f46;
	ld.global.f32 	%f50, [%rd14+8];
	ld.global.f32 	%f51, [%rd29+8];
	fma.rn.f32 	%f52, %f50, %f51, %f49;
	ld.global.f32 	%f53, [%rd14+12];
	ld.global.f32 	%f54, [%rd29+12];
	fma.rn.f32 	%f55, %f53, %f54, %f52;
	ld.global.f32 	%f56, [%rd14+16];
	ld.global.f32 	%f57, [%rd29+16];
	fma.rn.f32 	%f58, %f56, %f57, %f55;
	ld.global.f32 	%f59, [%rd14+20];
	ld.global.f32 	%f60, [%rd29+20];
	fma.rn.f32 	%f61, %f59, %f60, %f58;
	ld.global.f32 	%f62, [%rd14+24];
	ld.global.f32 	%f63, [%rd29+24];
	fma.rn.f32 	%f64, %f62, %f63, %f61;
	ld.global.f32 	%f65, [%rd14+28];
	ld.global.f32 	%f66, [%rd29+28];
	fma.rn.f32 	%f116, %f65, %f66, %f64;
	add.s32 	%r34, %r34, 16;
	add.s32 	%r33, %r33, 16;
	add.s64 	%rd29, %rd29, 64;
	setp.ne.s32 	%p5, %r34, 0;
	@%p5 bra 	$L__BB0_4;
$L__BB0_5:
	setp.eq.s32 	%p6, %r4, 0;
	@%p6 bra 	$L__BB0_14;
	and.b32  	%r12, %r1, 7;
	setp.lt.u32 	%p7, %r4, 8;
	@%p7 bra 	$L__BB0_8;
	add.s32 	%r31, %r36, %r3;
	mul.wide.s32 	%rd15, %r31, 4;
	add.s64 	%rd16, %rd2, %rd15;
	ld.global.f32 	%f68, [%rd16];
	mul.wide.u32 	%rd17, %r36, 4;
	add.s64 	%rd18, %rd1, %rd17;
	ld.global.f32 	%f69, [%rd18];
	fma.rn.f32 	%f70, %f68, %f69, %f116;
	ld.global.f32 	%f71, [%rd16+4];
	ld.global.f32 	%f72, [%rd18+4];
	fma.rn.f32 	%f73, %f71, %f72, %f70;
	ld.global.f32 	%f74, [%rd16+8];
	ld.global.f32 	%f75, [%rd18+8];
	fma.rn.f32 	%f76, %f74, %f75, %f73;
	ld.global.f32 	%f77, [%rd16+12];
	ld.global.f32 	%f78, [%rd18+12];
	fma.rn.f32 	%f79, %f77, %f78, %f76;
	ld.global.f32 	%f80, [%rd16+16];
	ld.global.f32 	%f81, [%rd18+16];
	fma.rn.f32 	%f82, %f80, %f81, %f79;
	ld.global.f32 	%f83, [%rd16+20];
	ld.global.f32 	%f84, [%rd18+20];
	fma.rn.f32 	%f85, %f83, %f84, %f82;
	ld.global.f32 	%f86, [%rd16+24];
	ld.global.f32 	%f87, [%rd18+24];
	fma.rn.f32 	%f88, %f86, %f87, %f85;
	ld.global.f32 	%f89, [%rd16+28];
	ld.global.f32 	%f90, [%rd18+28];
	fma.rn.f32 	%f116, %f89, %f90, %f88;
	add.s32 	%r36, %r36, 8;
$L__BB0_8:
	setp.eq.s32 	%p8, %r12, 0;
	@%p8 bra 	$L__BB0_14;
	and.b32  	%r15, %r1, 3;
	setp.lt.u32 	%p9, %r12, 4;
	@%p9 bra 	$L__BB0_11;
	add.s32 	%r32, %r36, %r3;
	mul.wide.s32 	%rd19, %r32, 4;
	add.s64 	%rd20, %rd2, %rd19;
	ld.global.f32 	%f92, [%rd20];
	mul.wide.u32 	%rd21, %r36, 4;
	add.s64 	%rd22, %rd1, %rd21;
	ld.global.f32 	%f93, [%rd22];
	fma.rn.f32 	%f94, %f92, %f93, %f116;
	ld.global.f32 	%f95, [%rd20+4];
	ld.global.f32 	%f96, [%rd22+4];
	fma.rn.f32 	%f97, %f95, %f96, %f94;
	ld.global.f32 	%f98, [%rd20+8];
	ld.global.f32 	%f99, [%rd22+8];
	fma.rn.f32 	%f100, %f98, %f99, %f97;
	ld.global.f32 	%f101, [%rd20+12];
	ld.global.f32 	%f102, [%rd22+12];
	fma.rn.f32 	%f116, %f101, %f102, %f100;
	add.s32 	%r36, %r36, 4;
$L__BB0_11:
	setp.eq.s32 	%p10, %r15, 0;
	@%p10 bra 	$L__BB0_14;
	mul.wide.u32 	%rd23, %r36, 4;
	add.s64 	%rd30, %rd1, %rd23;
	add.s32 	%r39, %r36, %r3;
	neg.s32 	%r38, %r15;
$L__BB0_13:
	.pragma "nounroll";
	mul.wide.s32 	%rd24, %r39, 4;
	add.s64 	%rd25, %rd2, %rd24;
	ld.global.f32 	%f103, [%rd25];
	ld.global.f32 	%f104, [%rd30];
	fma.rn.f32 	%f116, %f103, %f104, %f116;
	add.s64 	%rd30, %rd30, 4;
	add.s32 	%r39, %r39, 1;
	add.s32 	%r38, %r38, 1;
	setp.ne.s32 	%p11, %r38, 0;
	@%p11 bra 	$L__BB0_13;
$L__BB0_14:
	cvta.to.global.u64 	%rd26, %rd10;
	mul.wide.s32 	%rd27, %r2, 4;
	add.s64 	%rd28, %rd26, %rd27;
	ld.global.f32 	%f105, [%rd28];
	mul.f32 	%f106, %f15, %f105;
	fma.rn.f32 	%f107, %f14, %f116, %f106;
	st.global.f32 	[%rd28], %f107;
$L__BB0_15:
	ret;

}


// ===== COMPILED SASS (sm_100) =====

	.target	sm_100

	.elftype	@"ET_EXEC"


//--------------------- .note.nv.tkinfo           --------------------------
	.section	.note.nv.tkinfo,"",@"SHT_NOTE"
	.sectionflags	@"SHF_NOTE_NV_TKINFO"
	.tkinfo
        /*0018*/ 	.word	0x00000002
        /*0030*/ 	.string	""
        /*0030*/ 	.string	"ptxas"
        /*0030*/ 	.string	"Cuda compilation tools, release 13.0, V13.0.88"
        /*0030*/ 	.string	"Build cuda_13.0.r13.0/compiler.36424714_0"
        /*0030*/ 	.string	"-arch sm_100 -m 64 "



//--------------------- .note.nv.cuinfo           --------------------------
	.section	.note.nv.cuinfo,"",@"SHT_NOTE"
	.sectionflags	@"SHF_NOTE_NV_CUINFO"
        /*0018*/ 	.short	0x0002
        /*001a*/ 	.short	0x0064
        /*001c*/ 	.short	0x0082
	.zero		2


//--------------------- .nv.info                  --------------------------
	.section	.nv.info,"",@"SHT_CUDA_INFO"
	.align	4


	//----- nvinfo : EIATTR_REGCOUNT
	.align		4
        /*0000*/ 	.byte	0x04, 0x2f
        /*0002*/ 	.short	(.L_1 - .L_0)
	.align		4
.L_0:
        /*0004*/ 	.word	index@(_Z12sgemv_kernelciifPfS_S_f)
        /*0008*/ 	.word	0x0000001e


	//----- nvinfo : EIATTR_FRAME_SIZE
	.align		4
.L_1:
        /*000c*/ 	.byte	0x04, 0x11
        /*000e*/ 	.short	(.L_3 - .L_2)
	.align		4
.L_2:
        /*0010*/ 	.word	index@(_Z12sgemv_kernelciifPfS_S_f)
        /*0014*/ 	.word	0x00000000


	//----- nvinfo : EIATTR_MIN_STACK_SIZE
	.align		4
.L_3:
        /*0018*/ 	.byte	0x04, 0x12
        /*001a*/ 	.short	(.L_5 - .L_4)
	.align		4
.L_4:
        /*001c*/ 	.word	index@(_Z12sgemv_kernelciifPfS_S_f)
        /*0020*/ 	.word	0x00000000
.L_5:


//--------------------- .nv.compat                --------------------------
	.section	.nv.compat,"",@"SHT_CUDA_COMPAT_INFO"
	.align	4
        /*0000*/ 	.byte	0x02, 0x09, 0x00, 0x00, 0x02, 0x02, 0x01, 0x00, 0x02, 0x05, 0x05, 0x00, 0x03, 0x07, 0x01, 0x01
        /*0010*/ 	.byte	0x02, 0x03, 0x00, 0x00, 0x02, 0x06, 0x01, 0x00, 0x04, 0x0b, 0x08, 0x00, 0x09, 0x00, 0x00, 0x00
        /*0020*/ 	.byte	0x00, 0x00, 0x00, 0x00


//--------------------- .nv.info._Z12sgemv_kernelciifPfS_S_f --------------------------
	.section	.nv.info._Z12sgemv_kernelciifPfS_S_f,"",@"SHT_CUDA_INFO"
	.sectionflags	@""
	.align	4


	//----- nvinfo : EIATTR_CUDA_API_VERSION
	.align		4
        /*0000*/ 	.byte	0x04, 0x37
        /*0002*/ 	.short	(.L_7 - .L_6)
.L_6:
        /*0004*/ 	.word	0x00000082


	//----- nvinfo : EIATTR_KPARAM_INFO
	.align		4
.L_7:
        /*0008*/ 	.byte	0x04, 0x17
        /*000a*/ 	.short	(.L_9 - .L_8)
.L_8:
        /*000c*/ 	.word	0x00000000
        /*0010*/ 	.short	0x0007
        /*0012*/ 	.short	0x0028
        /*0014*/ 	.byte	0x00, 0xf0, 0x11, 0x00


	//----- nvinfo : EIATTR_KPARAM_INFO
	.align		4
.L_9:
        /*0018*/ 	.byte	0x04, 0x17
        /*001a*/ 	.short	(.L_11 - .L_10)
.L_10:
        /*001c*/ 	.word	0x00000000
        /*0020*/ 	.short	0x0006
        /*0022*/ 	.short	0x0020
        /*0024*/ 	.byte	0x00, 0xf5, 0x21, 0x00


	//----- nvinfo : EIATTR_KPARAM_INFO
	.align		4
.L_11:
        /*0028*/ 	.byte	0x04, 0x17
        /*002a*/ 	.short	(.L_13 - .L_12)
.L_12:
        /*002c*/ 	.word	0x00000000
        /*0030*/ 	.short	0x0005
        /*0032*/ 	.short	0x0018
        /*0034*/ 	.byte	0x00, 0xf5, 0x21, 0x00


	//----- nvinfo : EIATTR_KPARAM_INFO
	.align		4
.L_13:
        /*0038*/ 	.byte	0x04, 0x17
        /*003a*/ 	.short	(.L_15 - .L_14)
.L_14:
        /*003c*/ 	.word	0x00000000
        /*0040*/ 	.short	0x0004
        /*0042*/ 	.short	0x0010
        /*0044*/ 	.byte	0x00, 0xf5, 0x21, 0x00


	//----- nvinfo : EIATTR_KPARAM_INFO
	.align		4
.L_15:
        /*0048*/ 	.byte	0x04, 0x17
        /*004a*/ 	.short	(.L_17 - .L_16)
.L_16:
        /*004c*/ 	.word	0x00000000
        /*0050*/ 	.short	0x0003
        /*0052*/ 	.short	0x000c
        /*0054*/ 	.byte	0x00, 0xf0, 0x11, 0x00


	//----- nvinfo : EIATTR_KPARAM_INFO
	.align		4
.L_17:
        /*0058*/ 	.byte	0x04, 0x17
        /*005a*/ 	.short	(.L_19 - .L_18)
.L_18:
        /*005c*/ 	.word	0x00000000
        /*0060*/ 	.short	0x0002
        /*0062*/ 	.short	0x0008
        /*0064*/ 	.byte	0x00, 0xf0, 0x11, 0x00


	//----- nvinfo : EIATTR_KPARAM_INFO
	.align		4
.L_19:
        /*0068*/ 	.byte	0x04, 0x17
        /*006a*/ 	.short	(.L_21 - .L_20)
.L_20:
        /*006c*/ 	.word	0x00000000
        /*0070*/ 	.short	0x0001
        /*0072*/ 	.short	0x0004
        /*0074*/ 	.byte	0x00, 0xf0, 0x11, 0x00


	//----- nvinfo : EIATTR_KPARAM_INFO
	.align		4
.L_21:
        /*0078*/ 	.byte	0x04, 0x17
        /*007a*/ 	.short	(.L_23 - .L_22)
.L_22:
        /*007c*/ 	.word	0x00000000
        /*0080*/ 	.short	0x0000
        /*0082*/ 	.short	0x0000
        /*0084*/ 	.byte	0x00, 0xf0, 0x05, 0x00


	//----- nvinfo : EIATTR_SPARSE_MMA_MASK
	.align		4
.L_23:
        /*0088*/ 	.byte	0x03, 0x50
        /*008a*/ 	.short	0x0000


	//----- nvinfo : EIATTR_MAXREG_COUNT
	.align		4
        /*008c*/ 	.byte	0x03, 0x1b
        /*008e*/ 	.short	0x00ff


	//----- nvinfo : EIATTR_MERCURY_ISA_VERSION
	.align		4
        /*0090*/ 	.byte	0x03, 0x5f
        /*0092*/ 	.short	0x0101


	//----- nvinfo : EIATTR_VRC_CTA_INIT_COUNT
	.align		4
        /*0094*/ 	.byte	0x02, 0x4a
	.zero		1
	.zero		1


	//----- nvinfo : EIATTR_EXIT_INSTR_OFFSETS
	.align		4
        /*0098*/ 	.byte	0x04, 0x1c
        /*009a*/ 	.short	(.L_25 - .L_24)


	//   ....[0]....
.L_24:
        /*009c*/ 	.word	0x000000f0


	//   ....[1]....
        /*00a0*/ 	.word	0x00000b50


	//----- nvinfo : EIATTR_CBANK_PARAM_SIZE
	.align		4
.L_25:
        /*00a4*/ 	.byte	0x03, 0x19
        /*00a6*/ 	.short	0x002c


	//----- nvinfo : EIATTR_PARAM_CBANK
	.align		4
        /*00a8*/ 	.byte	0x04, 0x0a
        /*00aa*/ 	.short	(.L_27 - .L_26)
	.align		4
.L_26:
        /*00ac*/ 	.word	index@(.nv.constant0._Z12sgemv_kernelciifPfS_S_f)
        /*00b0*/ 	.short	0x0380
        /*00b2*/ 	.short	0x002c


	//----- nvinfo : EIATTR_SW_WAR
	.align		4
.L_27:
        /*00b4*/ 	.byte	0x04, 0x36
        /*00b6*/ 	.short	(.L_29 - .L_28)
.L_28:
        /*00b8*/ 	.word	0x00000008
.L_29:


//--------------------- .nv.callgraph             --------------------------
	.section	.nv.callgraph,"",@"SHT_CUDA_CALLGRAPH"
	.align	4
	.sectionentsize	8
	.align		4
        /*0000*/ 	.word	0x00000000
	.align		4
        /*0004*/ 	.word	0xffffffff
	.align		4
        /*0008*/ 	.word	0x00000000
	.align		4
        /*000c*/ 	.word	0xfffffffe
	.align		4
        /*0010*/ 	.word	0x00000000
	.align		4
        /*0014*/ 	.word	0xfffffffd
	.align		4
        /*0018*/ 	.word	0x00000000
	.align		4
        /*001c*/ 	.word	0xfffffffc


//--------------------- .text._Z12sgemv_kernelciifPfS_S_f --------------------------
	.section	.text._Z12sgemv_kernelciifPfS_S_f,"ax",@progbits
	.align	128
        .global         _Z12sgemv_kernelciifPfS_S_f
        .type           _Z12sgemv_kernelciifPfS_S_f,@function
        .size           _Z12sgemv_kernelciifPfS_S_f,(.L_x_7 - _Z12sgemv_kernelciifPfS_S_f)
        .other          _Z12sgemv_kernelciifPfS_S_f,@"STO_CUDA_ENTRY STV_DEFAULT"
_Z12sgemv_kernelciifPfS_S_f:
.text._Z12sgemv_kernelciifPfS_S_f:
[----:B------:R-:W-:Y:S01]  /*0000*/  LDC R1, c[0x0][0x37c] ;  /* 0x0000df00ff017b82 */ /* 0x000fe20000000800 */
[----:B------:R-:W0:Y:S01]  /*0010*/  LDCU.U8 UR4, c[0x0][0x380] ;  /* 0x00007000ff0477ac */ /* 0x000e220008000000 */
[----:B------:R-:W1:Y:S01]  /*0020*/  S2R R0, SR_CTAID.X ;  /* 0x0000000000007919 */ /* 0x000e620000002500 */
[----:B------:R-:W2:Y:S01]  /*0030*/  LDCU UR5, c[0x0][0x384] ;  /* 0x00007080ff0577ac */ /* 0x000ea20008000800 */
[----:B------:R-:W1:Y:S01]  /*0040*/  S2R R3, SR_TID.X ;  /* 0x0000000000037919 */ /* 0x000e620000002100 */
[----:B------:R-:W2:Y:S01]  /*0050*/  LDCU UR6, c[0x0][0x388] ;  /* 0x00007100ff0677ac */ /* 0x000ea20008000800 */
[----:B0-----:R-:W-:-:S04]  /*0060*/  UPRMT UR4, UR4, 0x8880, URZ ;  /* 0x0000888004047896 */ /* 0x001fc800080000ff */
[----:B------:R-:W-:-:S04]  /*0070*/  UPRMT UR4, UR4, 0x7710, URZ ;  /* 0x0000771004047896 */ /* 0x000fc800080000ff */
[----:B------:R-:W-:-:S04]  /*0080*/  ULOP3.LUT UR4, UR4, 0xffdf, URZ, 0xc0, !UPT ;  /* 0x0000ffdf04047892 */ /* 0x000fc8000f8ec0ff */
[----:B------:R-:W-:-:S04]  /*0090*/  UPRMT UR4, UR4, 0x9910, URZ ;  /* 0x0000991004047896 */ /* 0x000fc800080000ff */
[----:B------:R-:W-:Y:S01]  /*00a0*/  UISETP.NE.AND UP0, UPT, UR4, 0x4e, UPT ;  /* 0x0000004e0400788c */ /* 0x000fe2000bf05270 */
[----:B-1----:R-:W-:-:S03]  /*00b0*/  LEA R0, R0, R3, 0x4 ;  /* 0x0000000300007211 */ /* 0x002fc600078e20ff */
[----:B--2---:R-:W-:-:S06]  /*00c0*/  USEL UR4, UR5, UR6, !UP0 ;  /* 0x0000000605047287 */ /* 0x004fcc000c000000 */
[----:B------:R-:W-:Y:S01]  /*00d0*/  ISETP.GE.AND P0, PT, R0, UR4, PT ;  /* 0x0000000400007c0c */ /* 0x000fe2000bf06270 */
[----:B------:R-:W-:-:S12]  /*00e0*/  USEL UR4, UR6, UR5, !UP0 ;  /* 0x0000000506047287 */ /* 0x000fd8000c000000 */
[----:B------:R-:W-:Y:S05]  /*00f0*/  @P0 EXIT ;  /* 0x000000000000094d */ /* 0x000fea0003800000 */
[----:B------:R-:W-:Y:S01]  /*0100*/  UISETP.GE.AND UP0, UPT, UR4, 0x1, UPT ;  /* 0x000000010400788c */ /* 0x000fe2000bf06270 */
[----:B------:R-:W-:Y:S01]  /*0110*/  HFMA2 R15, -RZ, RZ, 0, 0 ;  /* 0x00000000ff0f7431 */ /* 0x000fe200000001ff */
[----:B------:R-:W0:Y:S07]  /*0120*/  LDCU.64 UR14, c[0x0][0x358] ;  /* 0x00006b00ff0e77ac */ /* 0x000e2e0008000a00 */
[----:B------:R-:W-:Y:S05]  /*0130*/  BRA.U !UP0, `(.L_x_0) ;  /* 0x0000000908647547 */ /* 0x000fea000b800000 */
[----:B------:R-:W-:Y:S02]  /*0140*/  UISETP.GE.U32.AND UP1, UPT, UR4, 0x10, UPT ;  /* 0x000000100400788c */ /* 0x000fe4000bf26070 */
[----:B------:R-:W-:Y:S01]  /*0150*/  IMAD R7, R0, UR4, RZ ;  /* 0x0000000400077c24 */ /* 0x000fe2000f8e02ff */
[----:B------:R-:W-:Y:S01]  /*0160*/  ULOP3.LUT UR12, UR4, 0xf, URZ, 0xc0, !UPT ;  /* 0x0000000f040c7892 */ /* 0x000fe2000f8ec0ff */
[----:B------:R-:W-:Y:S02]  /*0170*/  MOV R15, RZ ;  /* 0x000000ff000f7202 */ /* 0x000fe40000000f00 */
[----:B------:R-:W-:Y:S01]  /*0180*/  MOV R8, RZ ;  /* 0x000000ff00087202 */ /* 0x000fe20000000f00 */
[----:B------:R-:W-:Y:S02]  /*0190*/  UISETP.NE.AND UP0, UPT, UR12, URZ, UPT ;  /* 0x000000ff0c00728c */ /* 0x000fe4000bf05270 */
[----:B------:R-:W-:Y:S09]  /*01a0*/  BRA.U !UP1, `(.L_x_1) ;  /* 0x0000000509147547 */ /* 0x000ff2000b800000 */
[----:B------:R-:W1:Y:S01]  /*01b0*/  LDCU.128 UR8, c[0x0][0x390] ;  /* 0x00007200ff0877ac */ /* 0x000e620008000c00 */
[----:B------:R-:W-:Y:S02]  /*01c0*/  MOV R15, RZ ;  /* 0x000000ff000f7202 */ /* 0x000fe40000000f00 */
[----:B------:R-:W-:Y:S01]  /*01d0*/  MOV R6, R7 ;  /* 0x0000000700067202 */ /* 0x000fe20000000f00 */
[----:B------:R-:W-:-:S06]  /*01e0*/  ULOP3.LUT UR13, UR4, 0x7ffffff0, URZ, 0xc0, !UPT ;  /* 0x7ffffff0040d7892 */ /* 0x000fcc000f8ec0ff */
[----:B------:R-:W-:Y:S01]  /*01f0*/  MOV R8, UR13 ;  /* 0x0000000d00087c02 */ /* 0x000fe20008000f00 */
[----:B-1----:R-:W-:Y:S02]  /*0200*/  UIADD3 UR5, UP2, UPT, UR10, 0x20, URZ ;  /* 0x000000200a057890 */ /* 0x002fe4000ff5e0ff */
[----:B------:R-:W-:Y:S02]  /*0210*/  UIADD3 UR7, UP1, UPT, UR8, 0x20, URZ ;  /* 0x0000002008077890 */ /* 0x000fe4000ff3e0ff */
[----:B------:R-:W-:Y:S02]  /*0220*/  UIADD3.X UR6, UPT, UPT, URZ, UR11, URZ, UP2, !UPT ;  /* 0x0000000bff067290 */ /* 0x000fe400097fe4ff */
[----:B------:R-:W-:Y:S01]  /*0230*/  MOV R2, UR5 ;  /* 0x0000000500027c02 */ /* 0x000fe20008000f00 */
[----:B------:R-:W-:Y:S02]  /*0240*/  UIADD3 UR10, UPT, UPT, -UR13, URZ, URZ ;  /* 0x000000ff0d0a7290 */ /* 0x000fe4000fffe1ff */
[----:B------:R-:W-:Y:S01]  /*0250*/  UIADD3.X UR8, UPT, UPT, URZ, UR9, URZ, UP1, !UPT ;  /* 0x00000009ff087290 */ /* 0x000fe20008ffe4ff */
[----:B------:R-:W-:-:S11]  /*0260*/  MOV R3, UR6 ;  /* 0x0000000600037c02 */ /* 0x000fd60008000f00 */
.L_x_2:
[----:B------:R-:W-:Y:S01]  /*0270*/  MOV R4, UR7 ;  /* 0x0000000700047c02 */ /* 0x000fe20008000f00 */
[----:B0-----:R-:W2:Y:S01]  /*0280*/  LDG.E R17, desc[UR14][R2.64+-0x20] ;  /* 0xffffe00e02117981 */ /* 0x001ea2000c1e1900 */
[----:B------:R-:W-:-:S03]  /*0290*/  MOV R5, UR8 ;  /* 0x0000000800057c02 */ /* 0x000fc60008000f00 */
[----:B------:R-:W3:Y:S01]  /*02a0*/  LDG.E R25, desc[UR14][R2.64+-0x1c] ;  /* 0xffffe40e02197981 */ /* 0x000ee2000c1e1900 */
[----:B------:R-:W-:-:S03]  /*02b0*/  IMAD.WIDE R4, R6, 0x4, R4 ;  /* 0x0000000406047825 */ /* 0x000fc600078e0204 */
[----:B------:R-:W4:Y:S04]  /*02c0*/  LDG.E R19, desc[UR14][R2.64+-0x18] ;  /* 0xffffe80e02137981 */ /* 0x000f28000c1e1900 */
[----:B------:R-:W2:Y:S04]  /*02d0*/  LDG.E R16, desc[UR14][R4.64+-0x20] ;  /* 0xffffe00e04107981 */ /* 0x000ea8000c1e1900 */
[----:B------:R-:W3:Y:S04]  /*02e0*/  LDG.E R18, desc[UR14][R4.64+-0x1c] ;  /* 0xffffe40e04127981 */ /* 0x000ee8000c1e1900 */
[----:B------:R-:W4:Y:S04]  /*02f0*/  LDG.E R20, desc[UR14][R4.64+-0x18] ;  /* 0xffffe80e04147981 */ /* 0x000f28000c1e1900 */
[----:B------:R-:W5:Y:S04]  /*0300*/  LDG.E R22, desc[UR14][R2.64+-0x14] ;  /* 0xffffec0e02167981 */ /* 0x000f68000c1e1900 */
        /* <DEDUP_REMOVED lines=8> */
[----:B------:R-:W5:Y:S01]  /*0390*/  LDG.E R14, desc[UR14][R4.64+-0x4] ;  /* 0xfffffc0e040e7981 */ /* 0x000f62000c1e1900 */
[----:B--2---:R-:W-:-:S03]  /*03a0*/  FFMA R17, R16, R17, R15 ;  /* 0x0000001110117223 */ /* 0x004fc6000000000f */
[----:B------:R-:W2:Y:S04]  /*03b0*/  LDG.E R15, desc[UR14][R2.64] ;  /* 0x0000000e020f7981 */ /* 0x000ea8000c1e1900 */
[----:B------:R-:W2:Y:S01]  /*03c0*/  LDG.E R16, desc[UR14][R4.64] ;  /* 0x0000000e04107981 */ /* 0x000ea2000c1e1900 */
[----:B---3--:R-:W-:-:S03]  /*03d0*/  FFMA R25, R18, R25, R17 ;  /* 0x0000001912197223 */ /* 0x008fc60000000011 */
[----:B------:R-:W3:Y:S01]  /*03e0*/  LDG.E R17, desc[UR14][R2.64+0x4] ;  /* 0x0000040e02117981 */ /* 0x000ee2000c1e1900 */
[----:B----4-:R-:W-:-:S03]  /*03f0*/  FFMA R26, R20, R19, R25 ;  /* 0x00000013141a7223 */ /* 0x010fc60000000019 */
[----:B------:R-:W3:Y:S04]  /*0400*/  LDG.E R18, desc[UR14][R4.64+0x4] ;  /* 0x0000040e04127981 */ /* 0x000ee8000c1e1900 */
[----:B------:R-:W4:Y:S01]  /*0410*/  LDG.E R20, desc[UR14][R2.64+0x8] ;  /* 0x0000080e02147981 */ /* 0x000f22000c1e1900 */
[----:B-----5:R-:W-:-:S03]  /*0420*/  FFMA R25, R21, R22, R26 ;  /* 0x0000001615197223 */ /* 0x020fc6000000001a */
[----:B------:R-:W4:Y:S04]  /*0430*/  LDG.E R19, desc[UR14][R4.64+0x8] ;  /* 0x0000080e04137981 */ /* 0x000f28000c1e1900 */
[----:B------:R-:W5:Y:S01]  /*0440*/  LDG.E R22, desc[UR14][R2.64+0xc] ;  /* 0x00000c0e02167981 */ /* 0x000f62000c1e1900 */
[----:B------:R-:W-:-:S03]  /*0450*/  FFMA R25, R24, R23, R25 ;  /* 0x0000001718197223 */ /* 0x000fc60000000019 */
[----:B------:R-:W5:Y:S04]  /*0460*/  LDG.E R21, desc[UR14][R4.64+0xc] ;  /* 0x00000c0e04157981 */ /* 0x000f68000c1e1900 */
[----:B------:R-:W5:Y:S01]  /*0470*/  LDG.E R24, desc[UR14][R2.64+0x10] ;  /* 0x0000100e02187981 */ /* 0x000f62000c1e1900 */
[----:B------:R-:W-:-:S03]  /*0480*/  FFMA R25, R10, R9, R25 ;  /* 0x000000090a197223 */ /* 0x000fc60000000019 */
[----:B------:R-:W5:Y:S04]  /*0490*/  LDG.E R23, desc[UR14][R4.64+0x10] ;  /* 0x0000100e04177981 */ /* 0x000f68000c1e1900 */
[----:B------:R-:W5:Y:S01]  /*04a0*/  LDG.E R10, desc[UR14][R2.64+0x14] ;  /* 0x0000140e020a7981 */ /* 0x000f62000c1e1900 */
[----:B------:R-:W-:-:S03]  /*04b0*/  FFMA R27, R12, R11, R25 ;  /* 0x0000000b0c1b7223 */ /* 0x000fc60000000019 */
[----:B------:R-:W5:Y:S04]  /*04c0*/  LDG.E R9, desc[UR14][R4.64+0x14] ;  /* 0x0000140e04097981 */ /* 0x000f68000c1e1900 */
[----:B------:R-:W5:Y:S04]  /*04d0*/  LDG.E R11, desc[UR14][R2.64+0x18] ;  /* 0x0000180e020b7981 */ /* 0x000f68000c1e1900 */
[----:B------:R-:W5:Y:S04]  /*04e0*/  LDG.E R12, desc[UR14][R4.64+0x18] ;  /* 0x0000180e040c7981 */ /* 0x000f68000c1e1900 */
[----:B------:R-:W5:Y:S04]  /*04f0*/  LDG.E R25, desc[UR14][R4.64+0x1c] ;  /* 0x00001c0e04197981 */ /* 0x000f68000c1e1900 */
[----:B------:R0:W5:Y:S01]  /*0500*/  LDG.E R26, desc[UR14][R2.64+0x1c] ;  /* 0x00001c0e021a7981 */ /* 0x000162000c1e1900 */
[----:B------:R-:W-:Y:S01]  /*0510*/  FFMA R13, R14, R13, R27 ;  /* 0x0000000d0e0d7223 */ /* 0x000fe2000000001b */
[----:B------:R-:W-:-:S04]  /*0520*/  UIADD3 UR10, UPT, UPT, UR10, 0x10, URZ ;  /* 0x000000100a0a7890 */ /* 0x000fc8000fffe0ff */
[----:B------:R-:W-:Y:S01]  /*0530*/  UISETP.NE.AND UP1, UPT, UR10, URZ, UPT ;  /* 0x000000ff0a00728c */ /* 0x000fe2000bf25270 */
[----:B0-----:R-:W-:Y:S02]  /*0540*/  IADD3 R2, P0, PT, R2, 0x40, RZ ;  /* 0x0000004002027810 */ /* 0x001fe40007f1e0ff */
[----:B------:R-:W-:Y:S02]  /*0550*/  IADD3 R6, PT, PT, R6, 0x10, RZ ;  /* 0x0000001006067810 */ /* 0x000fe40007ffe0ff */
[----:B------:R-:W-:Y:S01]  /*0560*/  IADD3.X R3, PT, PT, RZ, R3, RZ, P0, !PT ;  /* 0x00000003ff037210 */ /* 0x000fe200007fe4ff */
[----:B--2---:R-:W-:-:S04]  /*0570*/  FFMA R13, R16, R15, R13 ;  /* 0x0000000f100d7223 */ /* 0x004fc8000000000d */
[----:B---3--:R-:W-:-:S04]  /*0580*/  FFMA R18, R18, R17, R13 ;  /* 0x0000001112127223 */ /* 0x008fc8000000000d */
[----:B----4-:R-:W-:-:S04]  /*0590*/  FFMA R18, R19, R20, R18 ;  /* 0x0000001413127223 */ /* 0x010fc80000000012 */
[----:B-----5:R-:W-:-:S04]  /*05a0*/  FFMA R18, R21, R22, R18 ;  /* 0x0000001615127223 */ /* 0x020fc80000000012 */
[----:B------:R-:W-:-:S04]  /*05b0*/  FFMA R18, R23, R24, R18 ;  /* 0x0000001817127223 */ /* 0x000fc80000000012 */
[----:B------:R-:W-:-:S04]  /*05c0*/  FFMA R9, R9, R10, R18 ;  /* 0x0000000a09097223 */ /* 0x000fc80000000012 */
[----:B------:R-:W-:-:S04]  /*05d0*/  FFMA R12, R12, R11, R9 ;  /* 0x0000000b0c0c7223 */ /* 0x000fc80000000009 */
[----:B------:R-:W-:Y:S01]  /*05e0*/  FFMA R15, R25, R26, R12 ;  /* 0x0000001a190f7223 */ /* 0x000fe2000000000c */
[----:B------:R-:W-:Y:S06]  /*05f0*/  BRA.U UP1, `(.L_x_2) ;  /* 0xfffffffd011c7547 */ /* 0x000fec000b83ffff */
.L_x_1:
[----:B------:R-:W-:Y:S05]  /*0600*/  BRA.U !UP0, `(.L_x_0) ;  /* 0x0000000508307547 */ /* 0x000fea000b800000 */
[----:B------:R-:W-:Y:S02]  /*0610*/  UISETP.GE.U32.AND UP0, UPT, UR12, 0x8, UPT ;  /* 0x000000080c00788c */ /* 0x000fe4000bf06070 */
[----:B------:R-:W-:-:S04]  /*0620*/  ULOP3.LUT UR6, UR4, 0x7, URZ, 0xc0, !UPT ;  /* 0x0000000704067892 */ /* 0x000fc8000f8ec0ff */
[----:B------:R-:W-:-:S03]  /*0630*/  UISETP.NE.AND UP1, UPT, UR6, URZ, UPT ;  /* 0x000000ff0600728c */ /* 0x000fc6000bf25270 */
[----:B------:R-:W-:Y:S08]  /*0640*/  BRA.U !UP0, `(.L_x_3) ;  /* 0x0000000108787547 */ /* 0x000ff0000b800000 */
[----:B------:R-:W1:Y:S01]  /*0650*/  LDC.64 R2, c[0x0][0x390] ;  /* 0x0000e400ff027b82 */ /* 0x000e620000000a00 */
[----:B------:R-:W-:-:S07]  /*0660*/  IADD3 R9, PT, PT, R7, R8, RZ ;  /* 0x0000000807097210 */ /* 0x000fce0007ffe0ff */
[----:B------:R-:W2:Y:S01]  /*0670*/  LDC.64 R4, c[0x0][0x398] ;  /* 0x0000e600ff047b82 */ /* 0x000ea20000000a00 */
[----:B-1----:R-:W-:-:S05]  /*0680*/  IMAD.WIDE R2, R9, 0x4, R2 ;  /* 0x0000000409027825 */ /* 0x002fca00078e0202 */
[----:B0-----:R-:W3:Y:S01]  /*0690*/  LDG.E R10, desc[UR14][R2.64] ;  /* 0x0000000e020a7981 */ /* 0x001ee2000c1e1900 */
[----:B--2---:R-:W-:-:S03]  /*06a0*/  IMAD.WIDE.U32 R4, R8, 0x4, R4 ;  /* 0x0000000408047825 */ /* 0x004fc600078e0004 */
[----:B------:R-:W2:Y:S04]  /*06b0*/  LDG.E R13, desc[UR14][R2.64+0x4] ;  /* 0x0000040e020d7981 */ /* 0x000ea8000c1e1900 */
[----:B------:R-:W3:Y:S04]  /*06c0*/  LDG.E R11, desc[UR14][R4.64] ;  /* 0x0000000e040b7981 */ /* 0x000ee8000c1e1900 */
[----:B------:R-:W2:Y:S04]  /*06d0*/  LDG.E R12, desc[UR14][R4.64+0x4] ;  /* 0x0000040e040c7981 */ /* 0x000ea8000c1e1900 */
[----:B------:R-:W4:Y:S04]  /*06e0*/  LDG.E R17, desc[UR14][R2.64+0x8] ;  /* 0x0000080e02117981 */ /* 0x000f28000c1e1900 */
        /* <DEDUP_REMOVED lines=11> */
[----:B------:R-:W-:Y:S01]  /*07a0*/  IADD3 R8, PT, PT, R8, 0x8, RZ ;  /* 0x0000000808087810 */ /* 0x000fe20007ffe0ff */
[----:B---3--:R-:W-:-:S04]  /*07b0*/  FFMA R10, R10, R11, R15 ;  /* 0x0000000b0a0a7223 */ /* 0x008fc8000000000f */
[----:B--2---:R-:W-:-:S04]  /*07c0*/  FFMA R10, R13, R12, R10 ;  /* 0x0000000c0d0a7223 */ /* 0x004fc8000000000a */
[----:B----4-:R-:W-:-:S04]  /*07d0*/  FFMA R10, R17, R14, R10 ;  /* 0x0000000e110a7223 */ /* 0x010fc8000000000a */
[----:B-----5:R-:W-:-:S04]  /*07e0*/  FFMA R10, R19, R16, R10 ;  /* 0x00000010130a7223 */ /* 0x020fc8000000000a */
[----:B------:R-:W-:-:S04]  /*07f0*/  FFMA R10, R21, R18, R10 ;  /* 0x00000012150a7223 */ /* 0x000fc8000000000a */
[----:B------:R-:W-:-:S04]  /*0800*/  FFMA R23, R23, R20, R10 ;  /* 0x0000001417177223 */ /* 0x000fc8000000000a */
[----:B------:R-:W-:-:S04]  /*0810*/  FFMA R6, R6, R9, R23 ;  /* 0x0000000906067223 */ /* 0x000fc80000000017 */
[----:B------:R-:W-:-:S07]  /*0820*/  FFMA R15, R25, R22, R6 ;  /* 0x00000016190f7223 */ /* 0x000fce0000000006 */
.L_x_3:
        /* <DEDUP_REMOVED lines=17> */
[----:B------:R-:W5:Y:S01]  /*0940*/  LDG.E R14, desc[UR14][R4.64+0xc] ;  /* 0x00000c0e040e7981 */ /* 0x000f62000c1e1900 */
[----:B------:R-:W-:Y:S01]  /*0950*/  IADD3 R8, PT, PT, R8, 0x4, RZ ;  /* 0x0000000408087810 */ /* 0x000fe20007ffe0ff */
[----:B---3--:R-:W-:-:S04]  /*0960*/  FFMA R6, R6, R9, R15 ;  /* 0x0000000906067223 */ /* 0x008fc8000000000f */
[----:B--2---:R-:W-:-:S04]  /*0970*/  FFMA R6, R11, R10, R6 ;  /* 0x0000000a0b067223 */ /* 0x004fc80000000006 */
[----:B----4-:R-:W-:-:S04]  /*0980*/  FFMA R6, R13, R12, R6 ;  /* 0x0000000c0d067223 */ /* 0x010fc80000000006 */
[----:B-----5:R-:W-:-:S07]  /*0990*/  FFMA R15, R17, R14, R6 ;  /* 0x0000000e110f7223 */ /* 0x020fce0000000006 */
.L_x_4:
[----:B------:R-:W-:Y:S05]  /*09a0*/  BRA.U !UP1, `(.L_x_0) ;  /* 0x0000000109487547 */ /* 0x000fea000b800000 */
[----:B------:R-:W1:Y:S01]  /*09b0*/  LDC.64 R2, c[0x0][0x398] ;  /* 0x0000e600ff027b82 */ /* 0x000e620000000a00 */
[----:B------:R-:W-:Y:S01]  /*09c0*/  IADD3 R7, PT, PT, R7, R8, RZ ;  /* 0x0000000807077210 */ /* 0x000fe20007ffe0ff */
[----:B------:R-:W-:-:S06]  /*09d0*/  UIADD3 UR5, UPT, UPT, -UR5, URZ, URZ ;  /* 0x000000ff05057290 */ /* 0x000fcc000fffe1ff */
[----:B------:R-:W2:Y:S01]  /*09e0*/  LDC.64 R10, c[0x0][0x390] ;  /* 0x0000e400ff0a7b82 */ /* 0x000ea20000000a00 */
[----:B-1----:R-:W-:-:S03]  /*09f0*/  IMAD.WIDE.U32 R2, R8, 0x4, R2 ;  /* 0x0000000408027825 */ /* 0x002fc600078e0002 */
[----:B------:R-:W-:Y:S02]  /*0a00*/  MOV R6, R2 ;  /* 0x0000000200067202 */ /* 0x000fe40000000f00 */
[----:B------:R-:W-:-:S07]  /*0a10*/  MOV R5, R3 ;  /* 0x0000000300057202 */ /* 0x000fce0000000f00 */
.L_x_5:
[----:B--2---:R-:W-:Y:S01]  /*0a20*/  IMAD.WIDE R2, R7, 0x4, R10 ;  /* 0x0000000407027825 */ /* 0x004fe200078e020a */
[----:B------:R-:W-:-:S05]  /*0a30*/  MOV R4, R6 ;  /* 0x0000000600047202 */ /* 0x000fca0000000f00 */
[----:B0-----:R-:W2:Y:S04]  /*0a40*/  LDG.E R2, desc[UR14][R2.64] ;  /* 0x0000000e02027981 */ /* 0x001ea8000c1e1900 */
[----:B------:R0:W2:Y:S01]  /*0a50*/  LDG.E R4, desc[UR14][R4.64] ;  /* 0x0000000e04047981 */ /* 0x0000a2000c1e1900 */
[----:B------:R-:W-:Y:S01]  /*0a60*/  UIADD3 UR5, UPT, UPT, UR5, 0x1, URZ ;  /* 0x0000000105057890 */ /* 0x000fe2000fffe0ff */
[----:B------:R-:W-:Y:S02]  /*0a70*/  IADD3 R6, P0, PT, R6, 0x4, RZ ;  /* 0x0000000406067810 */ /* 0x000fe40007f1e0ff */
[----:B------:R-:W-:Y:S01]  /*0a80*/  IADD3 R7, PT, PT, R7, 0x1, RZ ;  /* 0x0000000107077810 */ /* 0x000fe20007ffe0ff */
[----:B------:R-:W-:Y:S01]  /*0a90*/  UISETP.NE.AND UP0, UPT, UR5, URZ, UPT ;  /* 0x000000ff0500728c */ /* 0x000fe2000bf05270 */
[----:B0-----:R-:W-:Y:S01]  /*0aa0*/  IADD3.X R5, PT, PT, RZ, R5, RZ, P0, !PT ;  /* 0x00000005ff057210 */ /* 0x001fe200007fe4ff */
[----:B--2---:R-:W-:-:S07]  /*0ab0*/  FFMA R15, R2, R4, R15 ;  /* 0x00000004020f7223 */ /* 0x004fce000000000f */
[----:B------:R-:W-:Y:S05]  /*0ac0*/  BRA.U UP0, `(.L_x_5) ;  /* 0xfffffffd00d47547 */ /* 0x000fea000b83ffff */
.L_x_0:
[----:B------:R-:W1:Y:S01]  /*0ad0*/  LDC.64 R2, c[0x0][0x3a0] ;  /* 0x0000e800ff027b82 */ /* 0x000e620000000a00 */
[----:B------:R-:W2:Y:S01]  /*0ae0*/  LDCU UR5, c[0x0][0x3a8] ;  /* 0x00007500ff0577ac */ /* 0x000ea20008000800 */
[----:B------:R-:W3:Y:S01]  /*0af0*/  LDCU UR6, c[0x0][0x38c] ;  /* 0x00007180ff0677ac */ /* 0x000ee20008000800 */
[----:B-1----:R-:W-:-:S05]  /*0b00*/  IMAD.WIDE R2, R0, 0x4, R2 ;  /* 0x0000000400027825 */ /* 0x002fca00078e0202 */
[----:B0-----:R-:W2:Y:S02]  /*0b10*/  LDG.E R0, desc[UR14][R2.64] ;  /* 0x0000000e02007981 */ /* 0x001ea4000c1e1900 */
[----:B--2---:R-:W-:-:S04]  /*0b20*/  FMUL R0, R0, UR5 ;  /* 0x0000000500007c20 */ /* 0x004fc80008400000 */
[----:B---3--:R-:W-:-:S05]  /*0b30*/  FFMA R15, R15, UR6, R0 ;  /* 0x000000060f0f7c23 */ /* 0x008fca0008000000 */
[----:B------:R-:W-:Y:S01]  /*0b40*/  STG.E desc[UR14][R2.64], R15 ;  /* 0x0000000f02007986 */ /* 0x000fe2000c10190e */
[----:B------:R-:W-:Y:S05]  /*0b50*/  EXIT ;  /* 0x000000000000794d */ /* 0x000fea0003800000 */
.L_x_6:
[----:B------:R-:W-:-:S00]  /*0b60*/  BRA `(.L_x_6) ;  /* 0xfffffffc00fc7947 */ /* 0x000fc0000383ffff */
[----:B------:R-:W-:-:S00]  /*0b70*/  NOP ;  /* 0x0000000000007918 */ /* 0x000fc00000000000 */
        /* <DEDUP_REMOVED lines=8> */
.L_x_7:


//--------------------- .nv.shared.reserved.0     --------------------------
	.section	.nv.shared.reserved.0,"aw",@nobits
	.weak		__nv_reservedSMEM_offset_0_alias
	.size		__nv_reservedSMEM_offset_0_alias, 0, 64
	.other		__nv_reservedSMEM_offset_0_alias,@"STO_CUDA_RESERVED_SHARED STV_DEFAULT"
__nv_reservedSMEM_offset_0_alias:
	.zero		0
	.zero		64


//--------------------- .nv.constant0._Z12sgemv_kernelciifPfS_S_f --------------------------
	.section	.nv.constant0._Z12sgemv_kernelciifPfS_S_f,"a",@progbits
	.sectionflags	@""
	.align	4
.nv.constant0._Z12sgemv_kernelciifPfS_S_f:
	.zero		940


//--------------------- SYMBOLS --------------------------

	.type		.nv.reservedSmem.offset0,@object
	.size		.nv.reservedSmem.offset0,0x4
